	.headerflags	@"EF_CUDA_TEXMODE_UNIFIED EF_CUDA_64BIT_ADDRESS EF_CUDA_ACCELERATORS EF_CUDA_SM90 EF_CUDA_VIRTUAL_SM(EF_CUDA_SM90)"
	.elftype	@"ET_EXEC"


//--------------------- .nv.info                  --------------------------
	.section	.nv.info,"",@"SHT_CUDA_INFO"
	.align	4


	//----- nvinfo : EIATTR_REGCOUNT
	.align		4
        /*0000*/ 	.byte	0x04, 0x2f
        /*0002*/ 	.short	(.L_1 - .L_0)
	.align		4
.L_0:
        /*0004*/ 	.word	index@(triton_poi_fused__to_copy_add_arange_mul_9)
        /*0008*/ 	.word	0x00000009


	//----- nvinfo : EIATTR_MIN_STACK_SIZE
	.align		4
.L_1:
        /*000c*/ 	.byte	0x04, 0x12
        /*000e*/ 	.short	(.L_3 - .L_2)
	.align		4
.L_2:
        /*0010*/ 	.word	index@(triton_poi_fused__to_copy_add_arange_mul_9)
        /*0014*/ 	.word	0x00000000


	//----- nvinfo : EIATTR_FRAME_SIZE
	.align		4
.L_3:
        /*0018*/ 	.byte	0x04, 0x11
        /*001a*/ 	.short	(.L_5 - .L_4)
	.align		4
.L_4:
        /*001c*/ 	.word	index@(triton_poi_fused__to_copy_add_arange_mul_9)
        /*0020*/ 	.word	0x00000000


	//----- nvinfo : EIATTR_MIN_STACK_SIZE
	.align		4
.L_5:
        /*0024*/ 	.byte	0x04, 0x12
        /*0026*/ 	.short	(.L_7 - .L_6)
	.align		4
.L_6:
        /*0028*/ 	.word	index@(triton_poi_fused__to_copy_add_arange_mul_9)
        /*002c*/ 	.word	0x00000000
.L_7:


//--------------------- .nv.info.triton_poi_fused__to_copy_add_arange_mul_9 --------------------------
	.section	.nv.info.triton_poi_fused__to_copy_add_arange_mul_9,"",@"SHT_CUDA_INFO"
	.sectionflags	@""
	.align	4


	//----- nvinfo : EIATTR_CUDA_API_VERSION
	.align		4
        /*0000*/ 	.byte	0x04, 0x37
        /*0002*/ 	.short	(.L_9 - .L_8)
.L_8:
        /*0004*/ 	.word	0x0000007c


	//----- nvinfo : EIATTR_KPARAM_INFO
	.align		4
.L_9:
        /*0008*/ 	.byte	0x04, 0x17
        /*000a*/ 	.short	(.L_11 - .L_10)
.L_10:
        /*000c*/ 	.word	0x00000000
        /*0010*/ 	.short	0x0001
        /*0012*/ 	.short	0x0008
        /*0014*/ 	.byte	0x00, 0xf0, 0x11, 0x00


	//----- nvinfo : EIATTR_KPARAM_INFO
	.align		4
.L_11:
        /*0018*/ 	.byte	0x04, 0x17
        /*001a*/ 	.short	(.L_13 - .L_12)
.L_12:
        /*001c*/ 	.word	0x00000000
        /*0020*/ 	.short	0x0000
        /*0022*/ 	.short	0x0000
        /*0024*/ 	.byte	0x00, 0xf4, 0x21, 0x00


	//----- nvinfo : EIATTR_SPARSE_MMA_MASK
	.align		4
.L_13:
        /*0028*/ 	.byte	0x03, 0x50
        /*002a*/ 	.short	0x0000


	//----- nvinfo : EIATTR_MAXREG_COUNT
	.align		4
        /*002c*/ 	.byte	0x03, 0x1b
        /*002e*/ 	.short	0x00ff


	//----- nvinfo : EIATTR_EXIT_INSTR_OFFSETS
	.align		4
        /*0030*/ 	.byte	0x04, 0x1c
        /*0032*/ 	.short	(.L_15 - .L_14)


	//   ....[0]....
.L_14:
        /*0034*/ 	.word	0x000000d0


	//   ....[1]....
        /*0038*/ 	.word	0x00000100


	//----- nvinfo : EIATTR_REQNTID
	.align		4
.L_15:
        /*003c*/ 	.byte	0x04, 0x10
        /*003e*/ 	.short	(.L_17 - .L_16)
.L_16:
        /*0040*/ 	.word	0x00000020
        /*0044*/ 	.word	0x00000001
        /*0048*/ 	.word	0x00000001


	//----- nvinfo : EIATTR_CBANK_PARAM_SIZE
	.align		4
.L_17:
        /*004c*/ 	.byte	0x03, 0x19
        /*004e*/ 	.short	0x000c


	//----- nvinfo : EIATTR_PARAM_CBANK
	.align		4
        /*0050*/ 	.byte	0x04, 0x0a
        /*0052*/ 	.short	(.L_19 - .L_18)
	.align		4
.L_18:
        /*0054*/ 	.word	index@(.nv.constant0.triton_poi_fused__to_copy_add_arange_mul_9)
        /*0058*/ 	.short	0x0210
        /*005a*/ 	.short	0x000c


	//----- nvinfo : EIATTR_SW_WAR
	.align		4
.L_19:
        /*005c*/ 	.byte	0x04, 0x36
        /*005e*/ 	.short	(.L_21 - .L_20)
.L_20:
        /*0060*/ 	.word	0x00000008
.L_21:


//--------------------- .nv.callgraph             --------------------------
	.section	.nv.callgraph,"",@"SHT_CUDA_CALLGRAPH"
	.align	4
	.sectionentsize	8
	.align		4
        /*0000*/ 	.word	0x00000000
	.align		4
        /*0004*/ 	.word	0xffffffff
	.align		4
        /*0008*/ 	.word	0x00000000
	.align		4
        /*000c*/ 	.word	0xfffffffe
	.align		4
        /*0010*/ 	.word	0x00000000
	.align		4
        /*0014*/ 	.word	0xfffffffd
	.align		4
        /*0018*/ 	.word	0x00000000
	.align		4
        /*001c*/ 	.word	0xfffffffc


//--------------------- .text.triton_poi_fused__to_copy_add_arange_mul_9 --------------------------
	.section	.text.triton_poi_fused__to_copy_add_arange_mul_9,"ax",@progbits
	.align	128
        .global         triton_poi_fused__to_copy_add_arange_mul_9
        .type           triton_poi_fused__to_copy_add_arange_mul_9,@function
        .size           triton_poi_fused__to_copy_add_arange_mul_9,(.L_x_1 - triton_poi_fused__to_copy_add_arange_mul_9)
        .other          triton_poi_fused__to_copy_add_arange_mul_9,@"STO_CUDA_ENTRY STV_DEFAULT"
triton_poi_fused__to_copy_add_arange_mul_9:
.text.triton_poi_fused__to_copy_add_arange_mul_9:
[----:B------:R-:W0:Y:S02]  /*0000*/  LDC R1, c[0x0][0x28] ;  /* 0x00000a00ff017b82 */ /* 0x000e240000000800 */
[----:B------:R-:W1:Y:S01]  /*0010*/  S2R R6, SR_TID.X ;  /* 0x0000000000067919 */ /* 0x000e620000002100 */
[----:B------:R-:W2:Y:S01]  /*0020*/  LDC.64 R2, c[0x0][0x210] ;  /* 0x00008400ff027b82 */ /* 0x000ea20000000a00 */
[----:B------:R-:W3:Y:S01]  /*0030*/  S2R R5, SR_CTAID.X ;  /* 0x0000000000057919 */ /* 0x000ee20000002500 */
[C---:B-1----:R-:W-:Y:S02]  /*0040*/  LOP3.LUT R0, R6.reuse, 0xf, RZ, 0xc0, !PT ;  /* 0x0000000f06007812 */ /* 0x042fe400078ec0ff */
[----:B------:R-:W-:-:S03]  /*0050*/  LOP3.LUT P0, RZ, R6, 0x10, RZ, 0xc0, !PT ;  /* 0x0000001006ff7812 */ /* 0x000fc6000780c0ff */
[----:B---3--:R-:W-:-:S04]  /*0060*/  IMAD R5, R5, 0x10, R0 ;  /* 0x0000001005057824 */ /* 0x008fc800078e0200 */
[C---:B--2---:R-:W-:Y:S01]  /*0070*/  IMAD.WIDE R2, R5.reuse, 0x8, R2 ;  /* 0x0000000805027825 */ /* 0x044fe200078e0202 */
[----:B------:R-:W-:Y:S02]  /*0080*/  I2FP.F32.S32 R0, R5 ;  /* 0x0000000500007245 */ /* 0x000fe40000201400 */
[----:B------:R-:W-:-:S03]  /*0090*/  ISETP.LT.AND P0, PT, R5, 0x10, !P0 ;  /* 0x000000100500780c */ /* 0x000fc60004701270 */
[----:B------:R-:W-:-:S04]  /*00a0*/  FMUL R0, R0, 0.5 ;  /* 0x3f00000000007820 */ /* 0x000fc80000400000 */
[----:B------:R-:W1:Y:S02]  /*00b0*/  F2I.TRUNC.NTZ R4, R0 ;  /* 0x0000000000047305 */ /* 0x000e64000020f100 */
[----:B-1----:R-:W-:-:S04]  /*00c0*/  SHF.R.S32.HI R5, RZ, 0x1f, R4 ;  /* 0x0000001fff057819 */ /* 0x002fc80000011404 */
[----:B------:R-:W-:Y:S05]  /*00d0*/  @!P0 EXIT ;  /* 0x000000000000894d */ /* 0x000fea0003800000 */
[----:B------:R-:W-:Y:S02]  /*00e0*/  ULDC.64 UR4, c[0x0][0x208] ;  /* 0x0000820000047ab9 */ /* 0x000fe40000000a00 */
[----:B------:R-:W-:Y:S01]  /*00f0*/  STG.E.64 desc[UR4][R2.64], R4 ;  /* 0x0000000402007986 */ /* 0x000fe2000c101b04 */
[----:B------:R-:W-:Y:S05]  /*0100*/  EXIT ;  /* 0x000000000000794d */ /* 0x000fea0003800000 */
.L_x_0:
[----:B------:R-:W-:-:S00]  /*0110*/  BRA `(.L_x_0) ;  /* 0xfffffffc00fc7947 */ /* 0x000fc0000383ffff */
[----:B------:R-:W-:-:S00]  /*0120*/  NOP ;  /* 0x0000000000007918 */ /* 0x000fc00000000000 */
        /* <DEDUP_REMOVED lines=13> */
.L_x_1:


//--------------------- .nv.constant0.triton_poi_fused__to_copy_add_arange_mul_9 --------------------------
	.section	.nv.constant0.triton_poi_fused__to_copy_add_arange_mul_9,"a",@progbits
	.sectionflags	@""
	.align	4
.nv.constant0.triton_poi_fused__to_copy_add_arange_mul_9:
	.zero		540
